	.headerflags	@"EF_CUDA_TEXMODE_UNIFIED EF_CUDA_64BIT_ADDRESS EF_CUDA_ACCELERATORS EF_CUDA_SM90 EF_CUDA_VIRTUAL_SM(EF_CUDA_SM90)"
	.elftype	@"ET_EXEC"


//--------------------- .nv.info                  --------------------------
	.section	.nv.info,"",@"SHT_CUDA_INFO"
	.align	4


	//----- nvinfo : EIATTR_REGCOUNT
	.align		4
        /*0000*/ 	.byte	0x04, 0x2f
        /*0002*/ 	.short	(.L_3 - .L_2)
	.align		4
.L_2:
        /*0004*/ 	.word	index@(triton_per_fused_add_div_gelu_mean_mul_pow_sqrt_sub_2)
        /*0008*/ 	.word	0x00000020


	//----- nvinfo : EIATTR_MIN_STACK_SIZE
	.align		4
.L_3:
        /*000c*/ 	.byte	0x04, 0x12
        /*000e*/ 	.short	(.L_5 - .L_4)
	.align		4
.L_4:
        /*0010*/ 	.word	index@(triton_per_fused_add_div_gelu_mean_mul_pow_sqrt_sub_2)
        /*0014*/ 	.word	0x00000000


	//----- nvinfo : EIATTR_FRAME_SIZE
	.align		4
.L_5:
        /*0018*/ 	.byte	0x04, 0x11
        /*001a*/ 	.short	(.L_7 - .L_6)
	.align		4
.L_6:
        /*001c*/ 	.word	index@(triton_per_fused_add_div_gelu_mean_mul_pow_sqrt_sub_2)
        /*0020*/ 	.word	0x00000000


	//----- nvinfo : EIATTR_MIN_STACK_SIZE
	.align		4
.L_7:
        /*0024*/ 	.byte	0x04, 0x12
        /*0026*/ 	.short	(.L_9 - .L_8)
	.align		4
.L_8:
        /*0028*/ 	.word	index@(triton_per_fused_add_div_gelu_mean_mul_pow_sqrt_sub_2)
        /*002c*/ 	.word	0x00000000
.L_9:


//--------------------- .nv.info.triton_per_fused_add_div_gelu_mean_mul_pow_sqrt_sub_2 --------------------------
	.section	.nv.info.triton_per_fused_add_div_gelu_mean_mul_pow_sqrt_sub_2,"",@"SHT_CUDA_INFO"
	.sectionflags	@""
	.align	4


	//----- nvinfo : EIATTR_CUDA_API_VERSION
	.align		4
        /*0000*/ 	.byte	0x04, 0x37
        /*0002*/ 	.short	(.L_11 - .L_10)
.L_10:
        /*0004*/ 	.word	0x0000007c


	//----- nvinfo : EIATTR_KPARAM_INFO
	.align		4
.L_11:
        /*0008*/ 	.byte	0x04, 0x17
        /*000a*/ 	.short	(.L_13 - .L_12)
.L_12:
        /*000c*/ 	.word	0x00000000
        /*0010*/ 	.short	0x0007
        /*0012*/ 	.short	0x0034
        /*0014*/ 	.byte	0x00, 0xf0, 0x11, 0x00


	//----- nvinfo : EIATTR_KPARAM_INFO
	.align		4
.L_13:
        /*0018*/ 	.byte	0x04, 0x17
        /*001a*/ 	.short	(.L_15 - .L_14)
.L_14:
        /*001c*/ 	.word	0x00000000
        /*0020*/ 	.short	0x0006
        /*0022*/ 	.short	0x0030
        /*0024*/ 	.byte	0x00, 0xf0, 0x11, 0x00


	//----- nvinfo : EIATTR_KPARAM_INFO
	.align		4
.L_15:
        /*0028*/ 	.byte	0x04, 0x17
        /*002a*/ 	.short	(.L_17 - .L_16)
.L_16:
        /*002c*/ 	.word	0x00000000
        /*0030*/ 	.short	0x0005
        /*0032*/ 	.short	0x0028
        /*0034*/ 	.byte	0x00, 0xf4, 0x21, 0x00


	//----- nvinfo : EIATTR_KPARAM_INFO
	.align		4
.L_17:
        /*0038*/ 	.byte	0x04, 0x17
        /*003a*/ 	.short	(.L_19 - .L_18)
.L_18:
        /*003c*/ 	.word	0x00000000
        /*0040*/ 	.short	0x0004
        /*0042*/ 	.short	0x0020
        /*0044*/ 	.byte	0x00, 0xf4, 0x21, 0x00


	//----- nvinfo : EIATTR_KPARAM_INFO
	.align		4
.L_19:
        /*0048*/ 	.byte	0x04, 0x17
        /*004a*/ 	.short	(.L_21 - .L_20)
.L_20:
        /*004c*/ 	.word	0x00000000
        /*0050*/ 	.short	0x0003
        /*0052*/ 	.short	0x0018
        /*0054*/ 	.byte	0x00, 0xf4, 0x21, 0x00


	//----- nvinfo : EIATTR_KPARAM_INFO
	.align		4
.L_21:
        /*0058*/ 	.byte	0x04, 0x17
        /*005a*/ 	.short	(.L_23 - .L_22)
.L_22:
        /*005c*/ 	.word	0x00000000
        /*0060*/ 	.short	0x0002
        /*0062*/ 	.short	0x0010
        /*0064*/ 	.byte	0x00, 0xf4, 0x21, 0x00


	//----- nvinfo : EIATTR_KPARAM_INFO
	.align		4
.L_23:
        /*0068*/ 	.byte	0x04, 0x17
        /*006a*/ 	.short	(.L_25 - .L_24)
.L_24:
        /*006c*/ 	.word	0x00000000
        /*0070*/ 	.short	0x0001
        /*0072*/ 	.short	0x0008
        /*0074*/ 	.byte	0x00, 0xf4, 0x21, 0x00


	//----- nvinfo : EIATTR_KPARAM_INFO
	.align		4
.L_25:
        /*0078*/ 	.byte	0x04, 0x17
        /*007a*/ 	.short	(.L_27 - .L_26)
.L_26:
        /*007c*/ 	.word	0x00000000
        /*0080*/ 	.short	0x0000
        /*0082*/ 	.short	0x0000
        /*0084*/ 	.byte	0x00, 0xf4, 0x21, 0x00


	//----- nvinfo : EIATTR_SPARSE_MMA_MASK
	.align		4
.L_27:
        /*0088*/ 	.byte	0x03, 0x50
        /*008a*/ 	.short	0x0000


	//----- nvinfo : EIATTR_MAXREG_COUNT
	.align		4
        /*008c*/ 	.byte	0x03, 0x1b
        /*008e*/ 	.short	0x00ff


	//----- nvinfo : EIATTR_COOP_GROUP_MASK_REGIDS
	.align		4
        /*0090*/ 	.byte	0x04, 0x29
        /*0092*/ 	.short	(.L_29 - .L_28)


	//   ....[0]....
.L_28:
        /*0094*/ 	.word	0xffffffff


	//   ....[1]....
        /*0098*/ 	.word	0xffffffff


	//   ....[2]....
        /*009c*/ 	.word	0xffffffff


	//   ....[3]....
        /*00a0*/ 	.word	0xffffffff


	//   ....[4]....
        /*00a4*/ 	.word	0xffffffff


	//   ....[5]....
        /*00a8*/ 	.word	0xffffffff


	//   ....[6]....
        /*00ac*/ 	.word	0xffffffff


	//   ....[7]....
        /*00b0*/ 	.word	0xffffffff


	//----- nvinfo : EIATTR_COOP_GROUP_INSTR_OFFSETS
	.align		4
.L_29:
        /*00b4*/ 	.byte	0x04, 0x28
        /*00b6*/ 	.short	(.L_31 - .L_30)


	//   ....[0]....
.L_30:
        /*00b8*/ 	.word	0x00000310


	//   ....[1]....
        /*00bc*/ 	.word	0x00000320


	//   ....[2]....
        /*00c0*/ 	.word	0x00000350


	//   ....[3]....
        /*00c4*/ 	.word	0x00000360


	//   ....[4]....
        /*00c8*/ 	.word	0x000004c0


	//   ....[5]....
        /*00cc*/ 	.word	0x000004d0


	//   ....[6]....
        /*00d0*/ 	.word	0x00000530


	//   ....[7]....
        /*00d4*/ 	.word	0x00000560


	//----- nvinfo : EIATTR_EXIT_INSTR_OFFSETS
	.align		4
.L_31:
        /*00d8*/ 	.byte	0x04, 0x1c
        /*00da*/ 	.short	(.L_33 - .L_32)


	//   ....[0]....
.L_32:
        /*00dc*/ 	.word	0x00001a50


	//   ....[1]....
        /*00e0*/ 	.word	0x00001a70


	//----- nvinfo : EIATTR_REQNTID
	.align		4
.L_33:
        /*00e4*/ 	.byte	0x04, 0x10
        /*00e6*/ 	.short	(.L_35 - .L_34)
.L_34:
        /*00e8*/ 	.word	0x00000100
        /*00ec*/ 	.word	0x00000001
        /*00f0*/ 	.word	0x00000001


	//----- nvinfo : EIATTR_CBANK_PARAM_SIZE
	.align		4
.L_35:
        /*00f4*/ 	.byte	0x03, 0x19
        /*00f6*/ 	.short	0x0038


	//----- nvinfo : EIATTR_PARAM_CBANK
	.align		4
        /*00f8*/ 	.byte	0x04, 0x0a
        /*00fa*/ 	.short	(.L_37 - .L_36)
	.align		4
.L_36:
        /*00fc*/ 	.word	index@(.nv.constant0.triton_per_fused_add_div_gelu_mean_mul_pow_sqrt_sub_2)
        /*0100*/ 	.short	0x0210
        /*0102*/ 	.short	0x0038


	//----- nvinfo : EIATTR_SW_WAR
	.align		4
.L_37:
        /*0104*/ 	.byte	0x04, 0x36
        /*0106*/ 	.short	(.L_39 - .L_38)
.L_38:
        /*0108*/ 	.word	0x00000008
.L_39:


//--------------------- .nv.callgraph             --------------------------
	.section	.nv.callgraph,"",@"SHT_CUDA_CALLGRAPH"
	.align	4
	.sectionentsize	8
	.align		4
        /*0000*/ 	.word	0x00000000
	.align		4
        /*0004*/ 	.word	0xffffffff
	.align		4
        /*0008*/ 	.word	0x00000000
	.align		4
        /*000c*/ 	.word	0xfffffffe
	.align		4
        /*0010*/ 	.word	0x00000000
	.align		4
        /*0014*/ 	.word	0xfffffffd
	.align		4
        /*0018*/ 	.word	0x00000000
	.align		4
        /*001c*/ 	.word	0xfffffffc


//--------------------- .nv.constant4             --------------------------
	.section	.nv.constant4,"a",@progbits
	.align	8
	.align		8
.nv.constant4:
        /*0000*/ 	.dword	_$_str
	.align		8
        /*0008*/ 	.dword	_$_str_$_2


//--------------------- .text.triton_per_fused_add_div_gelu_mean_mul_pow_sqrt_sub_2 --------------------------
	.section	.text.triton_per_fused_add_div_gelu_mean_mul_pow_sqrt_sub_2,"ax",@progbits
	.sectionflags	@"SHF_BARRIERS=1"
	.align	128
        .global         triton_per_fused_add_div_gelu_mean_mul_pow_sqrt_sub_2
        .type           triton_per_fused_add_div_gelu_mean_mul_pow_sqrt_sub_2,@function
        .size           triton_per_fused_add_div_gelu_mean_mul_pow_sqrt_sub_2,(.L_x_1 - triton_per_fused_add_div_gelu_mean_mul_pow_sqrt_sub_2)
        .other          triton_per_fused_add_div_gelu_mean_mul_pow_sqrt_sub_2,@"STO_CUDA_ENTRY STV_DEFAULT"
triton_per_fused_add_div_gelu_mean_mul_pow_sqrt_sub_2:
.text.triton_per_fused_add_div_gelu_mean_mul_pow_sqrt_sub_2:
[----:B------:R-:W0:Y:S02]  /*0000*/  LDC R1, c[0x0][0x28] ;  /* 0x00000a00ff017b82 */ /* 0x000e240000000800 */
[----:B------:R-:W1:Y:S01]  /*0010*/  S2R R21, SR_TID.X ;  /* 0x0000000000157919 */ /* 0x000e620000002100 */
[----:B------:R-:W2:Y:S01]  /*0020*/  LDC.64 R4, c[0x0][0x228] ;  /* 0x00008a00ff047b82 */ /* 0x000ea20000000a00 */
[----:B------:R-:W-:Y:S02]  /*0030*/  CS2R R12, SRZ ;  /* 0x00000000000c7805 */ /* 0x000fe4000001ff00 */
[----:B------:R-:W-:Y:S01]  /*0040*/  CS2R R14, SRZ ;  /* 0x00000000000e7805 */ /* 0x000fe2000001ff00 */
[----:B------:R-:W3:Y:S01]  /*0050*/  S2R R20, SR_CTAID.X ;  /* 0x0000000000147919 */ /* 0x000ee20000002500 */
[----:B------:R-:W-:Y:S02]  /*0060*/  CS2R R16, SRZ ;  /* 0x0000000000107805 */ /* 0x000fe4000001ff00 */
[----:B------:R-:W-:Y:S01]  /*0070*/  CS2R R18, SRZ ;  /* 0x0000000000127805 */ /* 0x000fe2000001ff00 */
[----:B------:R-:W-:Y:S01]  /*0080*/  ULDC.64 UR6, c[0x0][0x208] ;  /* 0x0000820000067ab9 */ /* 0x000fe20000000a00 */
[----:B------:R-:W4:Y:S01]  /*0090*/  LDC.64 R8, c[0x0][0x230] ;  /* 0x00008c00ff087b82 */ /* 0x000f220000000a00 */
[----:B-1----:R-:W-:-:S02]  /*00a0*/  SHF.R.U32.HI R3, RZ, 0x2, R21 ;  /* 0x00000002ff037819 */ /* 0x002fc40000011615 */
[----:B------:R-:W-:Y:S02]  /*00b0*/  SHF.L.U32 R0, R21, 0x2, RZ ;  /* 0x0000000215007819 */ /* 0x000fe400000006ff */
[----:B---3--:R-:W-:Y:S02]  /*00c0*/  SHF.L.U32 R20, R20, 0x7, RZ ;  /* 0x0000000714147819 */ /* 0x008fe400000006ff */
[----:B------:R-:W-:Y:S02]  /*00d0*/  SGXT.U32 R3, R3, 0x6 ;  /* 0x000000060303781a */ /* 0x000fe40000000000 */
[----:B------:R-:W-:Y:S02]  /*00e0*/  LOP3.LUT R11, R0, 0xc, RZ, 0xc0, !PT ;  /* 0x0000000c000b7812 */ /* 0x000fe400078ec0ff */
[----:B------:R-:W-:Y:S02]  /*00f0*/  LOP3.LUT R2, R20, R3, RZ, 0xfc, !PT ;  /* 0x0000000314027212 */ /* 0x000fe400078efcff */
[----:B------:R-:W-:-:S02]  /*0100*/  LOP3.LUT R0, R20, 0x40, R3, 0xfe, !PT ;  /* 0x0000004014007812 */ /* 0x000fc400078efe03 */
[----:B------:R-:W-:Y:S02]  /*0110*/  ISETP.GE.AND P2, PT, R2, 0x400, PT ;  /* 0x000004000200780c */ /* 0x000fe40003f46270 */
[----:B------:R-:W-:Y:S02]  /*0120*/  ISETP.GE.AND P1, PT, R0, 0x400, PT ;  /* 0x000004000000780c */ /* 0x000fe40003f26270 */
[-C--:B------:R-:W-:Y:S02]  /*0130*/  LEA R2, R2, R11.reuse, 0x4 ;  /* 0x0000000b02027211 */ /* 0x080fe400078e20ff */
[----:B------:R-:W-:-:S03]  /*0140*/  LEA R0, R0, R11, 0x4 ;  /* 0x0000000b00007211 */ /* 0x000fc600078e20ff */
[----:B--2---:R-:W-:-:S04]  /*0150*/  IMAD.WIDE R6, R2, 0x4, R4 ;  /* 0x0000000402067825 */ /* 0x004fc800078e0204 */
[----:B------:R-:W-:Y:S01]  /*0160*/  IMAD.WIDE R24, R0, 0x4, R4 ;  /* 0x0000000400187825 */ /* 0x000fe200078e0204 */
[----:B------:R-:W2:Y:S01]  /*0170*/  @!P2 LDG.E.128 R12, desc[UR6][R6.64] ;  /* 0x00000006060ca981 */ /* 0x000ea2000c1e1d00 */
[----:B------:R-:W1:Y:S03]  /*0180*/  LDC.64 R4, c[0x0][0x238] ;  /* 0x00008e00ff047b82 */ /* 0x000e660000000a00 */
[----:B------:R-:W3:Y:S01]  /*0190*/  @!P1 LDG.E.128 R16, desc[UR6][R24.64] ;  /* 0x0000000618109981 */ /* 0x000ee2000c1e1d00 */
[----:B----4-:R-:W-:-:S04]  /*01a0*/  IMAD.WIDE.U32 R8, R11, 0x4, R8 ;  /* 0x000000040b087825 */ /* 0x010fc800078e0008 */
[----:B-1----:R-:W-:Y:S02]  /*01b0*/  IMAD.WIDE.U32 R4, R11, 0x4, R4 ;  /* 0x000000040b047825 */ /* 0x002fe400078e0004 */
[----:B------:R-:W4:Y:S04]  /*01c0*/  LDG.E.EL.128 R8, desc[UR6][R8.64] ;  /* 0x0000000608087981 */ /* 0x000f28000c2e1d00 */
[----:B------:R-:W4:Y:S01]  /*01d0*/  LDG.E.EL.128 R4, desc[UR6][R4.64] ;  /* 0x0000000604047981 */ /* 0x000f22000c2e1d00 */
[----:B------:R-:W1:Y:S01]  /*01e0*/  S2UR UR5, SR_CgaCtaId ;  /* 0x00000000000579c3 */ /* 0x000e620000008800 */
[----:B------:R-:W-:Y:S02]  /*01f0*/  UMOV UR4, 0x400 ;  /* 0x0000040000047882 */ /* 0x000fe40000000000 */
[----:B-1----:R-:W-:Y:S01]  /*0200*/  UPRMT UR4, UR5, 0x654, UR4 ;  /* 0x0000065405047896 */ /* 0x002fe20008000004 */
[----:B--2---:R-:W-:-:S02]  /*0210*/  SEL R27, R12, RZ, !P2 ;  /* 0x000000ff0c1b7207 */ /* 0x004fc40005000000 */
[----:B------:R-:W-:Y:S02]  /*0220*/  SEL R13, R13, RZ, !P2 ;  /* 0x000000ff0d0d7207 */ /* 0x000fe40005000000 */
[----:B---3--:R-:W-:Y:S02]  /*0230*/  SEL R16, R16, RZ, !P1 ;  /* 0x000000ff10107207 */ /* 0x008fe40004800000 */
[----:B------:R-:W-:Y:S01]  /*0240*/  SEL R17, R17, RZ, !P1 ;  /* 0x000000ff11117207 */ /* 0x000fe20004800000 */
[----:B------:R-:W-:Y:S01]  /*0250*/  FADD R12, R27, R13 ;  /* 0x0000000d1b0c7221 */ /* 0x000fe20000000000 */
[----:B------:R-:W-:Y:S02]  /*0260*/  SEL R23, R14, RZ, !P2 ;  /* 0x000000ff0e177207 */ /* 0x000fe40005000000 */
[----:B------:R-:W-:Y:S01]  /*0270*/  SEL R24, R18, RZ, !P1 ;  /* 0x000000ff12187207 */ /* 0x000fe20004800000 */
[----:B------:R-:W-:Y:S01]  /*0280*/  FADD R29, R16, R17 ;  /* 0x00000011101d7221 */ /* 0x000fe20000000000 */
[----:B------:R-:W-:Y:S01]  /*0290*/  SEL R15, R15, RZ, !P2 ;  /* 0x000000ff0f0f7207 */ /* 0x000fe20005000000 */
[----:B------:R-:W-:Y:S01]  /*02a0*/  FADD R12, R23, R12 ;  /* 0x0000000c170c7221 */ /* 0x000fe20000000000 */
[----:B------:R-:W-:Y:S01]  /*02b0*/  SEL R22, R19, RZ, !P1 ;  /* 0x000000ff13167207 */ /* 0x000fe20004800000 */
[----:B------:R-:W-:-:S02]  /*02c0*/  FADD R29, R24, R29 ;  /* 0x0000001d181d7221 */ /* 0x000fc40000000000 */
[----:B------:R-:W-:Y:S02]  /*02d0*/  FADD R12, R15, R12 ;  /* 0x0000000c0f0c7221 */ /* 0x000fe40000000000 */
[----:B------:R-:W-:-:S03]  /*02e0*/  FADD R29, R22, R29 ;  /* 0x0000001d161d7221 */ /* 0x000fc60000000000 */
[----:B------:R-:W-:Y:S02]  /*02f0*/  FSEL R25, R12, RZ, !P2 ;  /* 0x000000ff0c197208 */ /* 0x000fe40005000000 */
[----:B------:R-:W-:-:S03]  /*0300*/  FSEL R18, R29, RZ, !P1 ;  /* 0x000000ff1d127208 */ /* 0x000fc60004800000 */
[----:B------:R-:W1:Y:S04]  /*0310*/  SHFL.BFLY PT, R12, R25, 0x2, 0x1f ;  /* 0x0c401f00190c7f89 */ /* 0x000e6800000e0000 */
[----:B------:R-:W2:Y:S01]  /*0320*/  SHFL.BFLY PT, R29, R18, 0x2, 0x1f ;  /* 0x0c401f00121d7f89 */ /* 0x000ea200000e0000 */
[----:B-1----:R-:W-:Y:S01]  /*0330*/  FADD R26, R25, R12 ;  /* 0x0000000c191a7221 */ /* 0x002fe20000000000 */
[----:B--2---:R-:W-:-:S04]  /*0340*/  FADD R12, R18, R29 ;  /* 0x0000001d120c7221 */ /* 0x004fc80000000000 */
[----:B------:R-:W1:Y:S04]  /*0350*/  SHFL.BFLY PT, R19, R26, 0x1, 0x1f ;  /* 0x0c201f001a137f89 */ /* 0x000e6800000e0000 */
[----:B------:R-:W2:Y:S01]  /*0360*/  SHFL.BFLY PT, R29, R12, 0x1, 0x1f ;  /* 0x0c201f000c1d7f89 */ /* 0x000ea200000e0000 */
[----:B-1----:R-:W-:Y:S01]  /*0370*/  FADD R14, R26, R19 ;  /* 0x000000131a0e7221 */ /* 0x002fe20000000000 */
[----:B--2---:R-:W-:-:S03]  /*0380*/  FADD R26, R12, R29 ;  /* 0x0000001d0c1a7221 */ /* 0x004fc60000000000 */
[C---:B------:R-:W-:Y:S01]  /*0390*/  FFMA R13, R14.reuse, -0.0625, R13 ;  /* 0xbd8000000e0d7823 */ /* 0x040fe2000000000d */
[C---:B------:R-:W-:Y:S01]  /*03a0*/  FFMA R27, R14.reuse, -0.0625, R27 ;  /* 0xbd8000000e1b7823 */ /* 0x040fe2000000001b */
[----:B------:R-:W-:Y:S01]  /*03b0*/  FFMA R19, R14, -0.0625, R23 ;  /* 0xbd8000000e137823 */ /* 0x000fe20000000017 */
[C---:B------:R-:W-:Y:S01]  /*03c0*/  FFMA R18, R26.reuse, -0.0625, R17 ;  /* 0xbd8000001a127823 */ /* 0x040fe20000000011 */
[C---:B------:R-:W-:Y:S01]  /*03d0*/  FFMA R12, R26.reuse, -0.0625, R16 ;  /* 0xbd8000001a0c7823 */ /* 0x040fe20000000010 */
[----:B------:R-:W-:Y:S01]  /*03e0*/  FFMA R24, R26, -0.0625, R24 ;  /* 0xbd8000001a187823 */ /* 0x000fe20000000018 */
[----:B------:R-:W-:Y:S01]  /*03f0*/  FMUL R28, R13, R13 ;  /* 0x0000000d0d1c7220 */ /* 0x000fe20000400000 */
[----:B------:R-:W-:Y:S01]  /*0400*/  FMUL R17, R18, R18 ;  /* 0x0000001212117220 */ /* 0x000fe20000400000 */
[----:B------:R-:W-:Y:S01]  /*0410*/  FFMA R22, R26, -0.0625, R22 ;  /* 0xbd8000001a167823 */ /* 0x000fe20000000016 */
[----:B------:R-:W-:Y:S01]  /*0420*/  FFMA R25, R14, -0.0625, R15 ;  /* 0xbd8000000e197823 */ /* 0x000fe2000000000f */
[----:B------:R-:W-:Y:S01]  /*0430*/  FFMA R28, R27, R27, R28 ;  /* 0x0000001b1b1c7223 */ /* 0x000fe2000000001c */
[----:B------:R-:W-:-:S03]  /*0440*/  FFMA R17, R12, R12, R17 ;  /* 0x0000000c0c117223 */ /* 0x000fc60000000011 */
[----:B------:R-:W-:Y:S01]  /*0450*/  FFMA R28, R19, R19, R28 ;  /* 0x00000013131c7223 */ /* 0x000fe2000000001c */
[----:B------:R-:W-:-:S03]  /*0460*/  FFMA R17, R24, R24, R17 ;  /* 0x0000001818117223 */ /* 0x000fc60000000011 */
[----:B------:R-:W-:Y:S01]  /*0470*/  FFMA R15, R25, R25, R28 ;  /* 0x00000019190f7223 */ /* 0x000fe2000000001c */
[----:B------:R-:W-:-:S04]  /*0480*/  FFMA R17, R22, R22, R17 ;  /* 0x0000001616117223 */ /* 0x000fc80000000011 */
[----:B------:R-:W-:Y:S02]  /*0490*/  FSEL R15, R15, RZ, !P2 ;  /* 0x000000ff0f0f7208 */ /* 0x000fe40005000000 */
[----:B------:R-:W-:Y:S02]  /*04a0*/  FSEL R16, R17, RZ, !P1 ;  /* 0x000000ff11107208 */ /* 0x000fe40004800000 */
[----:B------:R-:W-:Y:S01]  /*04b0*/  LEA R17, R3, UR4, 0x2 ;  /* 0x0000000403117c11 */ /* 0x000fe2000f8e10ff */
[----:B------:R-:W1:Y:S04]  /*04c0*/  SHFL.BFLY PT, R28, R15, 0x2, 0x1f ;  /* 0x0c401f000f1c7f89 */ /* 0x000e6800000e0000 */
[----:B------:R-:W2:Y:S04]  /*04d0*/  SHFL.BFLY PT, R23, R16, 0x2, 0x1f ;  /* 0x0c401f0010177f89 */ /* 0x000ea800000e0000 */
[----:B------:R-:W-:Y:S04]  /*04e0*/  STS [R17], R14 ;  /* 0x0000000e11007388 */ /* 0x000fe80000000800 */
[----:B------:R-:W-:Y:S01]  /*04f0*/  STS [R17+0x100], R26 ;  /* 0x0001001a11007388 */ /* 0x000fe20000000800 */
[----:B-1----:R-:W-:Y:S01]  /*0500*/  FADD R28, R15, R28 ;  /* 0x0000001c0f1c7221 */ /* 0x002fe20000000000 */
[----:B------:R-:W-:Y:S01]  /*0510*/  LOP3.LUT R15, R21, 0x7f, RZ, 0xc0, !PT ;  /* 0x0000007f150f7812 */ /* 0x000fe200078ec0ff */
[----:B--2---:R-:W-:-:S03]  /*0520*/  FADD R23, R16, R23 ;  /* 0x0000001710177221 */ /* 0x004fc60000000000 */
[----:B------:R-:W1:Y:S01]  /*0530*/  SHFL.BFLY PT, R3, R28, 0x1, 0x1f ;  /* 0x0c201f001c037f89 */ /* 0x000e6200000e0000 */
[----:B------:R-:W-:Y:S01]  /*0540*/  LEA R15, R15, UR4, 0x2 ;  /* 0x000000040f0f7c11 */ /* 0x000fe2000f8e10ff */
[----:B------:R-:W-:Y:S02]  /*0550*/  ULDC.64 UR4, c[0x0][0x220] ;  /* 0x0000880000047ab9 */ /* 0x000fe40000000a00 */
[----:B------:R-:W2:Y:S01]  /*0560*/  SHFL.BFLY PT, R16, R23, 0x1, 0x1f ;  /* 0x0c201f0017107f89 */ /* 0x000ea200000e0000 */
[----:B-1----:R-:W-:Y:S01]  /*0570*/  FADD R29, R28, R3 ;  /* 0x000000031c1d7221 */ /* 0x002fe20000000000 */
[----:B------:R-:W-:Y:S01]  /*0580*/  BAR.SYNC.DEFER_BLOCKING 0x0 ;  /* 0x0000000000007b1d */ /* 0x000fe20000010000 */
[----:B--2---:R-:W-:Y:S01]  /*0590*/  FADD R16, R23, R16 ;  /* 0x0000001017107221 */ /* 0x004fe20000000000 */
[----:B------:R-:W-:-:S10]  /*05a0*/  HFMA2.MMA R23, -RZ, RZ, 1.375, 0 ;  /* 0x3d800000ff177435 */ /* 0x000fd400000001ff */
[-C--:B------:R-:W-:Y:S01]  /*05b0*/  FFMA R14, R29, R23.reuse, 9.9999999747524270788e-07 ;  /* 0x358637bd1d0e7423 */ /* 0x080fe20000000017 */
[----:B------:R-:W-:-:S03]  /*05c0*/  FFMA R28, R16, R23, 9.9999999747524270788e-07 ;  /* 0x358637bd101c7423 */ /* 0x000fc60000000017 */
[----:B------:R-:W1:Y:S01]  /*05d0*/  MUFU.SQRT R26, R14 ;  /* 0x0000000e001a7308 */ /* 0x000e620000002000 */
[----:B------:R-:W2:Y:S07]  /*05e0*/  LDS R3, [R15] ;  /* 0x000000000f037984 */ /* 0x000eae0000000800 */
[----:B------:R-:W3:Y:S01]  /*05f0*/  MUFU.SQRT R23, R28 ;  /* 0x0000001c00177308 */ /* 0x000ee20000002000 */
[----:B------:R-:W-:Y:S01]  /*0600*/  BAR.SYNC.DEFER_BLOCKING 0x0 ;  /* 0x0000000000007b1d */ /* 0x000fe20000010000 */
[----:B-1----:R-:W-:-:S02]  /*0610*/  FSETP.GT.AND P5, PT, R26, 8.50705917302346158658e+37, PT ;  /* 0x7e8000001a00780b */ /* 0x002fc40003fa4000 */
[----:B------:R-:W-:Y:S02]  /*0620*/  FSETP.GEU.AND P0, PT, R26, 1.175494350822287508e-38, PT ;  /* 0x008000001a00780b */ /* 0x000fe40003f0e000 */
[C---:B---3--:R-:W-:Y:S02]  /*0630*/  FSETP.GT.AND P4, PT, R23.reuse, 8.50705917302346158658e+37, PT ;  /* 0x7e8000001700780b */ /* 0x048fe40003f84000 */
[----:B------:R-:W-:-:S07]  /*0640*/  FSETP.GEU.AND P3, PT, R23, 1.175494350822287508e-38, PT ;  /* 0x008000001700780b */ /* 0x000fce0003f6e000 */
[----:B------:R-:W-:Y:S01]  /*0650*/  @P5 FMUL R26, R26, 0.25 ;  /* 0x3e8000001a1a5820 */ /* 0x000fe20000400000 */
[----:B------:R-:W-:Y:S01]  /*0660*/  @P5 FMUL R27, R27, 0.25 ;  /* 0x3e8000001b1b5820 */ /* 0x000fe20000400000 */
[----:B------:R-:W-:Y:S01]  /*0670*/  @P5 FMUL R25, R25, 0.25 ;  /* 0x3e80000019195820 */ /* 0x000fe20000400000 */
[----:B------:R-:W-:Y:S01]  /*0680*/  @P5 FMUL R13, R13, 0.25 ;  /* 0x3e8000000d0d5820 */ /* 0x000fe20000400000 */
[----:B------:R-:W-:Y:S01]  /*0690*/  @!P0 FMUL R26, R26, 16777216 ;  /* 0x4b8000001a1a8820 */ /* 0x000fe20000400000 */
[----:B------:R-:W-:Y:S01]  /*06a0*/  @!P0 FMUL R27, R27, 16777216 ;  /* 0x4b8000001b1b8820 */ /* 0x000fe20000400000 */
[----:B------:R1:W-:Y:S01]  /*06b0*/  STS [R17], R29 ;  /* 0x0000001d11007388 */ /* 0x0003e20000000800 */
[----:B------:R-:W-:Y:S01]  /*06c0*/  @!P0 FMUL R25, R25, 16777216 ;  /* 0x4b80000019198820 */ /* 0x000fe20000400000 */
[----:B------:R-:W-:Y:S01]  /*06d0*/  @P4 FMUL R23, R23, 0.25 ;  /* 0x3e80000017174820 */ /* 0x000fe20000400000 */
[----:B------:R-:W-:Y:S01]  /*06e0*/  @P4 FMUL R12, R12, 0.25 ;  /* 0x3e8000000c0c4820 */ /* 0x000fe20000400000 */
[----:B------:R-:W3:Y:S01]  /*06f0*/  MUFU.RCP R26, R26 ;  /* 0x0000001a001a7308 */ /* 0x000ee20000001000 */
[----:B------:R-:W-:Y:S01]  /*0700*/  @P4 FMUL R18, R18, 0.25 ;  /* 0x3e80000012124820 */ /* 0x000fe20000400000 */
[----:B------:R-:W-:Y:S01]  /*0710*/  @!P3 FMUL R23, R23, 16777216 ;  /* 0x4b8000001717b820 */ /* 0x000fe20000400000 */
[----:B------:R-:W-:Y:S01]  /*0720*/  @!P3 FMUL R12, R12, 16777216 ;  /* 0x4b8000000c0cb820 */ /* 0x000fe20000400000 */
[----:B------:R-:W-:Y:S01]  /*0730*/  @!P0 FMUL R13, R13, 16777216 ;  /* 0x4b8000000d0d8820 */ /* 0x000fe20000400000 */
[----:B------:R-:W-:Y:S01]  /*0740*/  @!P3 FMUL R18, R18, 16777216 ;  /* 0x4b8000001212b820 */ /* 0x000fe20000400000 */
[----:B------:R-:W-:Y:S01]  /*0750*/  @P5 FMUL R19, R19, 0.25 ;  /* 0x3e80000013135820 */ /* 0x000fe20000400000 */
[----:B------:R-:W-:Y:S01]  /*0760*/  @P4 FMUL R24, R24, 0.25 ;  /* 0x3e80000018184820 */ /* 0x000fe20000400000 */
[----:B------:R-:W1:Y:S01]  /*0770*/  MUFU.RCP R23, R23 ;  /* 0x0000001700177308 */ /* 0x000e620000001000 */
[----:B------:R-:W-:Y:S01]  /*0780*/  @P4 FMUL R22, R22, 0.25 ;  /* 0x3e80000016164820 */ /* 0x000fe20000400000 */
[----:B------:R-:W-:Y:S01]  /*0790*/  @!P0 FMUL R19, R19, 16777216 ;  /* 0x4b80000013138820 */ /* 0x000fe20000400000 */
[----:B------:R-:W-:Y:S01]  /*07a0*/  @!P3 FMUL R24, R24, 16777216 ;  /* 0x4b8000001818b820 */ /* 0x000fe20000400000 */
[----:B------:R5:W-:Y:S01]  /*07b0*/  STS [R17+0x100], R16 ;  /* 0x0001001011007388 */ /* 0x000be20000000800 */
[----:B------:R-:W-:Y:S01]  /*07c0*/  @!P3 FMUL R22, R22, 16777216 ;  /* 0x4b8000001616b820 */ /* 0x000fe20000400000 */
[C---:B---3--:R-:W-:Y:S01]  /*07d0*/  FMUL R27, R26.reuse, R27 ;  /* 0x0000001b1a1b7220 */ /* 0x048fe20000400000 */
[----:B------:R-:W-:Y:S01]  /*07e0*/  FMUL R28, R26, R13 ;  /* 0x0000000d1a1c7220 */ /* 0x000fe20000400000 */
[----:B------:R-:W-:Y:S02]  /*07f0*/  BAR.SYNC.DEFER_BLOCKING 0x0 ;  /* 0x0000000000007b1d */ /* 0x000fe40000010000 */
[----:B----4-:R-:W-:Y:S01]  /*0800*/  FFMA R14, R8, R27, R4 ;  /* 0x0000001b080e7223 */ /* 0x010fe20000000004 */
[C---:B-1----:R-:W-:Y:S01]  /*0810*/  FMUL R29, R23.reuse, R12 ;  /* 0x0000000c171d7220 */ /* 0x042fe20000400000 */
[----:B------:R-:W-:Y:S01]  /*0820*/  FMUL R13, R23, R18 ;  /* 0x00000012170d7220 */ /* 0x000fe20000400000 */
[----:B------:R-:W-:-:S03]  /*0830*/  FFMA R18, R9, R28, R5 ;  /* 0x0000001c09127223 */ /* 0x000fc60000000005 */
[----:B-----5:R-:W1:Y:S01]  /*0840*/  LDC.64 R16, c[0x0][0x210] ;  /* 0x00008400ff107b82 */ /* 0x020e620000000a00 */
[----:B------:R-:W-:Y:S01]  /*0850*/  FFMA R12, R8, R29, R4 ;  /* 0x0000001d080c7223 */ /* 0x000fe20000000004 */
[----:B------:R-:W-:Y:S01]  /*0860*/  FMUL R4, R26, R25 ;  /* 0x000000191a047220 */ /* 0x000fe20000400000 */
[----:B------:R-:W-:Y:S01]  /*0870*/  FFMA R13, R9, R13, R5 ;  /* 0x0000000d090d7223 */ /* 0x000fe20000000005 */
[----:B------:R-:W-:Y:S01]  /*0880*/  HFMA2.MMA R9, -RZ, RZ, -0.74462890625, 604.5 ;  /* 0xb9f560b9ff097435 */ /* 0x000fe200000001ff */
[----:B------:R-:W-:Y:S01]  /*0890*/  MOV R5, 0x3789ca3c ;  /* 0x3789ca3c00057802 */ /* 0x000fe20000000f00 */
[----:B------:R-:W-:Y:S01]  /*08a0*/  FFMA R4, R11, R4, R7 ;  /* 0x000000040b047223 */ /* 0x000fe20000000007 */
[----:B--2---:R-:W-:-:S03]  /*08b0*/  FMUL R29, R3, 0.0625 ;  /* 0x3d800000031d7820 */ /* 0x004fc60000400000 */
[----:B------:R-:W-:-:S04]  /*08c0*/  FMUL R25, R4, 0.70710676908493041992 ;  /* 0x3f3504f304197820 */ /* 0x000fc80000400000 */
[----:B------:R-:W-:Y:S01]  /*08d0*/  FADD.FTZ R8, |R25|, -RZ ;  /* 0x800000ff19087221 */ /* 0x000fe20000010200 */
[----:B------:R-:W2:Y:S01]  /*08e0*/  LDS R15, [R15] ;  /* 0x000000000f0f7984 */ /* 0x000ea20000000800 */
[----:B------:R-:W-:Y:S03]  /*08f0*/  BAR.SYNC.DEFER_BLOCKING 0x0 ;  /* 0x0000000000007b1d */ /* 0x000fe60000010000 */
[----:B------:R-:W-:-:S13]  /*0900*/  FSETP.GE.AND P6, PT, R8, 1.0029599666595458984, PT ;  /* 0x3f8060fe0800780b */ /* 0x000fda0003fc6000 */
[----:B------:R-:W-:Y:S01]  /*0910*/  @!P6 MOV R5, 0x38b1e96a ;  /* 0x38b1e96a0005e802 */ /* 0x000fe20000000f00 */
[----:B------:R-:W-:Y:S01]  /*0920*/  @!P6 FMUL R8, R25, R25 ;  /* 0x000000191908e220 */ /* 0x000fe20000400000 */
[----:B------:R-:W-:-:S05]  /*0930*/  @!P6 MOV R9, 0xba574d20 ;  /* 0xba574d200009e802 */ /* 0x000fca0000000f00 */
[----:B------:R-:W-:Y:S01]  /*0940*/  FFMA.FTZ R28, R8, R5, R9 ;  /* 0x00000005081c7223 */ /* 0x000fe20000010009 */
[----:B------:R-:W-:Y:S01]  /*0950*/  HFMA2.MMA R5, -RZ, RZ, 0.958984375, -6.1690807342529296875e-05 ;  /* 0x3bac840bff057435 */ /* 0x000fe200000001ff */
[C---:B------:R-:W-:Y:S01]  /*0960*/  FMUL R9, R12.reuse, 0.70710676908493041992 ;  /* 0x3f3504f30c097820 */ /* 0x040fe20000400000 */
[----:B------:R-:W-:-:S04]  /*0970*/  FMUL R12, R12, 0.5 ;  /* 0x3f0000000c0c7820 */ /* 0x000fc80000400000 */
[----:B------:R-:W-:-:S05]  /*0980*/  @!P6 MOV R5, 0x3baad5ea ;  /* 0x3baad5ea0005e802 */ /* 0x000fca0000000f00 */
[----:B------:R-:W-:Y:S01]  /*0990*/  FFMA.FTZ R28, R28, R8, R5 ;  /* 0x000000081c1c7223 */ /* 0x000fe20000010005 */
[----:B------:R-:W-:-:S06]  /*09a0*/  HFMA2.MMA R5, -RZ, RZ, -1.26171875, -2.110004425048828125e-05 ;  /* 0xbd0c8162ff057435 */ /* 0x000fcc00000001ff */
[----:B------:R-:W-:-:S05]  /*09b0*/  @!P6 MOV R5, 0xbcdc1be7 ;  /* 0xbcdc1be70005e802 */ /* 0x000fca0000000f00 */
[----:B------:R-:W-:Y:S01]  /*09c0*/  FFMA.FTZ R28, R28, R8, R5 ;  /* 0x000000081c1c7223 */ /* 0x000fe20000010005 */
[----:B------:R-:W-:-:S06]  /*09d0*/  HFMA2.MMA R5, -RZ, RZ, 1.52734375, -41152 ;  /* 0x3e1cf906ff057435 */ /* 0x000fcc00000001ff */
[----:B------:R-:W-:-:S05]  /*09e0*/  @!P6 MOV R5, 0x3de718af ;  /* 0x3de718af0005e802 */ /* 0x000fca0000000f00 */
[----:B------:R-:W-:Y:S01]  /*09f0*/  FFMA.FTZ R28, R28, R8, R5 ;  /* 0x000000081c1c7223 */ /* 0x000fe20000010005 */
[----:B------:R-:W-:-:S06]  /*0a00*/  HFMA2.MMA R5, -RZ, RZ, 1.853515625, -0.00091457366943359375 ;  /* 0x3f6a937eff057435 */ /* 0x000fcc00000001ff */
[----:B------:R-:W-:-:S05]  /*0a10*/  @!P6 MOV R5, 0xbec093ac ;  /* 0xbec093ac0005e802 */ /* 0x000fca0000000f00 */
[----:B------:R-:W-:Y:S01]  /*0a20*/  FFMA.FTZ R28, R28, R8, R5 ;  /* 0x000000081c1c7223 */ /* 0x000fe20000010005 */
[----:B------:R-:W-:-:S06]  /*0a30*/  HFMA2.MMA R5, -RZ, RZ, 1.78125, -136.25 ;  /* 0x3f20d842ff057435 */ /* 0x000fcc00000001ff */
[----:B------:R-:W-:-:S05]  /*0a40*/  @!P6 MOV R5, 0x3e0375d3 ;  /* 0x3e0375d30005e802 */ /* 0x000fca0000000f00 */
[----:B------:R-:W-:Y:S01]  /*0a50*/  FFMA.FTZ R5, R28, R8, R5 ;  /* 0x000000081c057223 */ /* 0x000fe20000010005 */
[----:B------:R-:W-:-:S05]  /*0a60*/  FSEL R8, -R8, R25, P6 ;  /* 0x0000001908087208 */ /* 0x000fca0003000100 */
[----:B------:R-:W-:-:S04]  /*0a70*/  FFMA.FTZ R8, R5, R8, R8 ;  /* 0x0000000805087223 */ /* 0x000fc80000010008 */
[----:B------:R-:W3:Y:S02]  /*0a80*/  @P6 MUFU.EX2 R5, R8 ;  /* 0x0000000800056308 */ /* 0x000ee40000000800 */
[----:B---3--:R-:W-:Y:S01]  /*0a90*/  @P6 FADD R28, -R5, 1 ;  /* 0x3f800000051c6421 */ /* 0x008fe20000000100 */
[----:B------:R-:W-:Y:S01]  /*0aa0*/  FMUL R5, R26, R19 ;  /* 0x000000131a057220 */ /* 0x000fe20000400000 */
[----:B------:R-:W-:-:S03]  /*0ab0*/  HFMA2.MMA R19, -RZ, RZ, 0.470947265625, -12.46875 ;  /* 0x3789ca3cff137435 */ /* 0x000fc600000001ff */
[----:B------:R-:W-:Y:S01]  /*0ac0*/  @P6 LOP3.LUT R8, R28, 0x80000000, R25, 0xf8, !PT ;  /* 0x800000001c086812 */ /* 0x000fe200078ef819 */
[----:B------:R-:W-:Y:S01]  /*0ad0*/  FADD.FTZ R28, |R9|, -RZ ;  /* 0x800000ff091c7221 */ /* 0x000fe20000010200 */
[----:B------:R-:W-:Y:S01]  /*0ae0*/  MOV R25, 0xb9f560b9 ;  /* 0xb9f560b900197802 */ /* 0x000fe20000000f00 */
[----:B------:R-:W-:Y:S02]  /*0af0*/  FFMA R5, R10, R5, R6 ;  /* 0x000000050a057223 */ /* 0x000fe40000000006 */
[----:B------:R-:W-:Y:S01]  /*0b00*/  FADD R8, R8, 1 ;  /* 0x3f80000008087421 */ /* 0x000fe20000000000 */
[----:B------:R-:W-:-:S13]  /*0b10*/  FSETP.GE.AND P5, PT, R28, 1.0029599666595458984, PT ;  /* 0x3f8060fe1c00780b */ /* 0x000fda0003fa6000 */
[----:B------:R-:W-:Y:S01]  /*0b20*/  @!P5 MOV R19, 0x38b1e96a ;  /* 0x38b1e96a0013d802 */ /* 0x000fe20000000f00 */
[----:B------:R-:W-:Y:S01]  /*0b30*/  @!P5 FMUL R28, R9, R9 ;  /* 0x00000009091cd220 */ /* 0x000fe20000400000 */
[----:B------:R-:W-:-:S05]  /*0b40*/  @!P5 MOV R25, 0xba574d20 ;  /* 0xba574d200019d802 */ /* 0x000fca0000000f00 */
[----:B------:R-:W-:Y:S01]  /*0b50*/  FFMA.FTZ R26, R28, R19, R25 ;  /* 0x000000131c1a7223 */ /* 0x000fe20000010019 */
[----:B------:R-:W-:Y:S02]  /*0b60*/  HFMA2.MMA R19, -RZ, RZ, 0.958984375, -6.1690807342529296875e-05 ;  /* 0x3bac840bff137435 */ /* 0x000fe400000001ff */
[----:B------:R-:W-:-:S04]  /*0b70*/  HFMA2.MMA R25, -RZ, RZ, 1.52734375, -41152 ;  /* 0x3e1cf906ff197435 */ /* 0x000fc800000001ff */
[----:B------:R-:W-:Y:S02]  /*0b80*/  @!P5 MOV R19, 0x3baad5ea ;  /* 0x3baad5ea0013d802 */ /* 0x000fe40000000f00 */
[----:B------:R-:W-:-:S03]  /*0b90*/  @!P5 MOV R25, 0x3de718af ;  /* 0x3de718af0019d802 */ /* 0x000fc60000000f00 */
[----:B------:R-:W-:Y:S01]  /*0ba0*/  FFMA.FTZ R26, R26, R28, R19 ;  /* 0x0000001c1a1a7223 */ /* 0x000fe20000010013 */
[----:B------:R-:W-:-:S06]  /*0bb0*/  HFMA2.MMA R19, -RZ, RZ, -1.26171875, -2.110004425048828125e-05 ;  /* 0xbd0c8162ff137435 */ /* 0x000fcc00000001ff */
[----:B------:R-:W-:-:S05]  /*0bc0*/  @!P5 MOV R19, 0xbcdc1be7 ;  /* 0xbcdc1be70013d802 */ /* 0x000fca0000000f00 */
[----:B------:R-:W-:Y:S01]  /*0bd0*/  FFMA.FTZ R26, R26, R28, R19 ;  /* 0x0000001c1a1a7223 */ /* 0x000fe20000010013 */
[----:B------:R-:W-:Y:S01]  /*0be0*/  FMUL R19, R23, R24 ;  /* 0x0000001817137220 */ /* 0x000fe20000400000 */
[----:B------:R-:W-:Y:S02]  /*0bf0*/  HFMA2.MMA R24, -RZ, RZ, 1.853515625, -0.00091457366943359375 ;  /* 0x3f6a937eff187435 */ /* 0x000fe400000001ff */
[----:B------:R-:W-:Y:S01]  /*0c00*/  FFMA.FTZ R26, R26, R28, R25 ;  /* 0x0000001c1a1a7223 */ /* 0x000fe20000010019 */
[----:B------:R-:W-:Y:S01]  /*0c10*/  HFMA2.MMA R25, -RZ, RZ, 1.853515625, -0.00091457366943359375 ;  /* 0x3f6a937eff197435 */ /* 0x000fe200000001ff */
[----:B------:R-:W-:Y:S01]  /*0c20*/  FFMA R19, R10, R19, R6 ;  /* 0x000000130a137223 */ /* 0x000fe20000000006 */
[C---:B------:R-:W-:Y:S01]  /*0c30*/  FMUL R6, R13.reuse, 0.70710676908493041992 ;  /* 0x3f3504f30d067820 */ /* 0x040fe20000400000 */
[----:B------:R-:W-:-:S03]  /*0c40*/  FMUL R13, R13, 0.5 ;  /* 0x3f0000000d0d7820 */ /* 0x000fc60000400000 */
[----:B------:R-:W-:Y:S01]  /*0c50*/  @!P5 MOV R25, 0xbec093ac ;  /* 0xbec093ac0019d802 */ /* 0x000fe20000000f00 */
[----:B------:R-:W-:-:S04]  /*0c60*/  FADD.FTZ R27, |R6|, -RZ ;  /* 0x800000ff061b7221 */ /* 0x000fc80000010200 */
[----:B------:R-:W-:Y:S01]  /*0c70*/  FFMA.FTZ R10, R26, R28, R25 ;  /* 0x0000001c1a0a7223 */ /* 0x000fe20000010019 */
[----:B------:R-:W-:Y:S01]  /*0c80*/  HFMA2.MMA R25, -RZ, RZ, 1.78125, -136.25 ;  /* 0x3f20d842ff197435 */ /* 0x000fe200000001ff */
[----:B------:R-:W-:Y:S01]  /*0c90*/  FSETP.GE.AND P0, PT, R27, 1.0029599666595458984, PT ;  /* 0x3f8060fe1b00780b */ /* 0x000fe20003f06000 */
[----:B------:R-:W-:Y:S01]  /*0ca0*/  FMUL R26, R23, R22 ;  /* 0x00000016171a7220 */ /* 0x000fe20000400000 */
[----:B------:R-:W-:-:S03]  /*0cb0*/  MOV R22, 0xb9f560b9 ;  /* 0xb9f560b900167802 */ /* 0x000fc60000000f00 */
[----:B------:R-:W-:Y:S01]  /*0cc0*/  @!P5 MOV R25, 0x3e0375d3 ;  /* 0x3e0375d30019d802 */ /* 0x000fe20000000f00 */
[----:B------:R-:W-:Y:S01]  /*0cd0*/  FFMA R26, R11, R26, R7 ;  /* 0x0000001a0b1a7223 */ /* 0x000fe20000000007 */
[----:B------:R-:W-:-:S03]  /*0ce0*/  FMUL R7, R19, 0.70710676908493041992 ;  /* 0x3f3504f313077820 */ /* 0x000fc60000400000 */
[----:B------:R-:W-:Y:S01]  /*0cf0*/  FFMA.FTZ R25, R10, R28, R25 ;  /* 0x0000001c0a197223 */ /* 0x000fe20000010019 */
[----:B------:R-:W-:Y:S01]  /*0d00*/  HFMA2.MMA R10, -RZ, RZ, 0.470947265625, -12.46875 ;  /* 0x3789ca3cff0a7435 */ /* 0x000fe200000001ff */
[----:B------:R-:W-:Y:S01]  /*0d10*/  FSEL R28, -R28, R9, P5 ;  /* 0x000000091c1c7208 */ /* 0x000fe20002800100 */
[----:B------:R-:W-:Y:S01]  /*0d20*/  @!P0 FMUL R27, R6, R6 ;  /* 0x00000006061b8220 */ /* 0x000fe20000400000 */
[----:B------:R-:W-:Y:S02]  /*0d30*/  @!P0 MOV R22, 0xba574d20 ;  /* 0xba574d2000168802 */ /* 0x000fe40000000f00 */
[----:B------:R-:W-:Y:S01]  /*0d40*/  @!P0 MOV R24, 0xbec093ac ;  /* 0xbec093ac00188802 */ /* 0x000fe20000000f00 */
[----:B------:R-:W-:Y:S01]  /*0d50*/  FFMA.FTZ R25, R25, R28, R28 ;  /* 0x0000001c19197223 */ /* 0x000fe2000001001c */
[----:B------:R-:W-:Y:S01]  /*0d60*/  @!P0 MOV R10, 0x38b1e96a ;  /* 0x38b1e96a000a8802 */ /* 0x000fe20000000f00 */
[----:B------:R-:W-:Y:S02]  /*0d70*/  HFMA2.MMA R28, -RZ, RZ, 0.958984375, -6.1690807342529296875e-05 ;  /* 0x3bac840bff1c7435 */ /* 0x000fe400000001ff */
[----:B------:R-:W3:Y:S02]  /*0d80*/  @P5 MUFU.EX2 R11, R25 ;  /* 0x00000019000b5308 */ /* 0x000ee40000000800 */
[----:B------:R-:W-:Y:S01]  /*0d90*/  FFMA.FTZ R23, R27, R10, R22 ;  /* 0x0000000a1b177223 */ /* 0x000fe20000010016 */
[----:B------:R-:W-:-:S06]  /*0da0*/  HFMA2.MMA R10, -RZ, RZ, 0.958984375, -6.1690807342529296875e-05 ;  /* 0x3bac840bff0a7435 */ /* 0x000fcc00000001ff */
[----:B------:R-:W-:-:S05]  /*0db0*/  @!P0 MOV R10, 0x3baad5ea ;  /* 0x3baad5ea000a8802 */ /* 0x000fca0000000f00 */
[----:B------:R-:W-:Y:S01]  /*0dc0*/  FFMA.FTZ R23, R23, R27, R10 ;  /* 0x0000001b17177223 */ /* 0x000fe2000001000a */
[----:B------:R-:W-:Y:S01]  /*0dd0*/  HFMA2.MMA R10, -RZ, RZ, -1.26171875, -2.110004425048828125e-05 ;  /* 0xbd0c8162ff0a7435 */ /* 0x000fe200000001ff */
[----:B---3--:R-:W-:Y:S01]  /*0de0*/  @P5 FADD R22, -R11, 1 ;  /* 0x3f8000000b165421 */ /* 0x008fe20000000100 */
[----:B------:R-:W-:-:S04]  /*0df0*/  HFMA2.MMA R11, -RZ, RZ, -0.74462890625, 604.5 ;  /* 0xb9f560b9ff0b7435 */ /* 0x000fc800000001ff */
[----:B------:R-:W-:Y:S02]  /*0e00*/  @!P0 MOV R10, 0xbcdc1be7 ;  /* 0xbcdc1be7000a8802 */ /* 0x000fe40000000f00 */
[----:B------:R-:W-:Y:S01]  /*0e10*/  @P5 LOP3.LUT R25, R22, 0x80000000, R9, 0xf8, !PT ;  /* 0x8000000016195812 */ /* 0x000fe200078ef809 */
[----:B------:R-:W-:Y:S01]  /*0e20*/  HFMA2.MMA R22, -RZ, RZ, 1.78125, -136.25 ;  /* 0x3f20d842ff167435 */ /* 0x000fe200000001ff */
[----:B------:R-:W-:Y:S01]  /*0e30*/  MOV R9, 0x3789ca3c ;  /* 0x3789ca3c00097802 */ /* 0x000fe20000000f00 */
[----:B------:R-:W-:Y:S01]  /*0e40*/  FFMA.FTZ R23, R23, R27, R10 ;  /* 0x0000001b17177223 */ /* 0x000fe2000001000a */
[----:B------:R-:W-:Y:S01]  /*0e50*/  HFMA2.MMA R10, -RZ, RZ, 1.52734375, -41152 ;  /* 0x3e1cf906ff0a7435 */ /* 0x000fe200000001ff */
[----:B------:R-:W-:Y:S02]  /*0e60*/  FADD R25, R25, 1 ;  /* 0x3f80000019197421 */ /* 0x000fe40000000000 */
[----:B------:R-:W-:-:S03]  /*0e70*/  @!P0 MOV R22, 0x3e0375d3 ;  /* 0x3e0375d300168802 */ /* 0x000fc60000000f00 */
[----:B------:R-:W-:-:S05]  /*0e80*/  @!P0 MOV R10, 0x3de718af ;  /* 0x3de718af000a8802 */ /* 0x000fca0000000f00 */
[----:B------:R-:W-:Y:S01]  /*0e90*/  FFMA.FTZ R23, R23, R27, R10 ;  /* 0x0000001b17177223 */ /* 0x000fe2000001000a */
[----:B------:R-:W-:-:S03]  /*0ea0*/  FADD.FTZ R10, |R7|, -RZ ;  /* 0x800000ff070a7221 */ /* 0x000fc60000010200 */
[-C--:B------:R-:W-:Y:S02]  /*0eb0*/  FFMA.FTZ R23, R23, R27.reuse, R24 ;  /* 0x0000001b17177223 */ /* 0x080fe40000010018 */
[----:B------:R-:W-:Y:S02]  /*0ec0*/  FSETP.GE.AND P3, PT, R10, 1.0029599666595458984, PT ;  /* 0x3f8060fe0a00780b */ /* 0x000fe40003f66000 */
[----:B------:R-:W-:Y:S01]  /*0ed0*/  FFMA.FTZ R22, R23, R27, R22 ;  /* 0x0000001b17167223 */ /* 0x000fe20000010016 */
[----:B------:R-:W-:Y:S02]  /*0ee0*/  FSEL R27, -R27, R6, P0 ;  /* 0x000000061b1b7208 */ /* 0x000fe40000000100 */
[----:B------:R-:W-:-:S03]  /*0ef0*/  MOV R23, 0xb9f560b9 ;  /* 0xb9f560b900177802 */ /* 0x000fc60000000f00 */
[----:B------:R-:W-:Y:S01]  /*0f00*/  FFMA.FTZ R24, R22, R27, R27 ;  /* 0x0000001b16187223 */ /* 0x000fe2000001001b */
[----:B------:R-:W-:-:S04]  /*0f10*/  MOV R27, 0xb9f560b9 ;  /* 0xb9f560b9001b7802 */ /* 0x000fc80000000f00 */
[----:B------:R-:W-:Y:S01]  /*0f20*/  @!P3 MOV R9, 0x38b1e96a ;  /* 0x38b1e96a0009b802 */ /* 0x000fe20000000f00 */
[----:B------:R-:W-:Y:S01]  /*0f30*/  @!P3 FMUL R10, R7, R7 ;  /* 0x00000007070ab220 */ /* 0x000fe20000400000 */
[----:B------:R-:W-:Y:S02]  /*0f40*/  @!P3 MOV R11, 0xba574d20 ;  /* 0xba574d20000bb802 */ /* 0x000fe40000000f00 */
[----:B------:R-:W-:-:S03]  /*0f50*/  @!P3 MOV R28, 0x3baad5ea ;  /* 0x3baad5ea001cb802 */ /* 0x000fc60000000f00 */
[----:B------:R-:W-:Y:S02]  /*0f60*/  FFMA.FTZ R9, R10, R9, R11 ;  /* 0x000000090a097223 */ /* 0x000fe4000001000b */
[----:B------:R-:W3:Y:S02]  /*0f70*/  @P0 MUFU.EX2 R11, R24 ;  /* 0x00000018000b0308 */ /* 0x000ee40000000800 */
[----:B------:R-:W-:Y:S01]  /*0f80*/  FFMA.FTZ R28, R9, R10, R28 ;  /* 0x0000000a091c7223 */ /* 0x000fe2000001001c */
[----:B------:R-:W-:-:S06]  /*0f90*/  HFMA2.MMA R9, -RZ, RZ, -1.26171875, -2.110004425048828125e-05 ;  /* 0xbd0c8162ff097435 */ /* 0x000fcc00000001ff */
[----:B------:R-:W-:-:S05]  /*0fa0*/  @!P3 MOV R9, 0xbcdc1be7 ;  /* 0xbcdc1be70009b802 */ /* 0x000fca0000000f00 */
[----:B------:R-:W-:Y:S01]  /*0fb0*/  FFMA.FTZ R28, R28, R10, R9 ;  /* 0x0000000a1c1c7223 */ /* 0x000fe20000010009 */
[----:B---3--:R-:W-:Y:S01]  /*0fc0*/  @P0 FADD R11, -R11, 1 ;  /* 0x3f8000000b0b0421 */ /* 0x008fe20000000100 */
[----:B------:R-:W-:-:S04]  /*0fd0*/  HFMA2.MMA R9, -RZ, RZ, 1.52734375, -41152 ;  /* 0x3e1cf906ff097435 */ /* 0x000fc800000001ff */
[----:B------:R-:W-:Y:S01]  /*0fe0*/  @P0 LOP3.LUT R24, R11, 0x80000000, R6, 0xf8, !PT ;  /* 0x800000000b180812 */ /* 0x000fe200078ef806 */
[----:B------:R-:W-:Y:S01]  /*0ff0*/  HFMA2.MMA R11, -RZ, RZ, 1.853515625, -0.00091457366943359375 ;  /* 0x3f6a937eff0b7435 */ /* 0x000fe200000001ff */
[----:B------:R-:W-:-:S03]  /*1000*/  @!P3 MOV R9, 0x3de718af ;  /* 0x3de718af0009b802 */ /* 0x000fc60000000f00 */
[----:B------:R-:W-:Y:S02]  /*1010*/  FADD R24, R24, 1 ;  /* 0x3f80000018187421 */ /* 0x000fe40000000000 */
[----:B------:R-:W-:Y:S01]  /*1020*/  @!P3 MOV R11, 0xbec093ac ;  /* 0xbec093ac000bb802 */ /* 0x000fe20000000f00 */
[-C--:B------:R-:W-:Y:S01]  /*1030*/  FFMA.FTZ R28, R28, R10.reuse, R9 ;  /* 0x0000000a1c1c7223 */ /* 0x080fe20000010009 */
[C---:B------:R-:W-:Y:S01]  /*1040*/  FMUL R9, R26.reuse, 0.70710676908493041992 ;  /* 0x3f3504f31a097820 */ /* 0x040fe20000400000 */
[----:B------:R-:W-:Y:S02]  /*1050*/  FMUL R26, R26, 0.5 ;  /* 0x3f0000001a1a7820 */ /* 0x000fe40000400000 */
[----:B------:R-:W-:Y:S01]  /*1060*/  FFMA.FTZ R22, R28, R10, R11 ;  /* 0x0000000a1c167223 */ /* 0x000fe2000001000b */
[----:B------:R-:W-:Y:S01]  /*1070*/  FADD.FTZ R6, |R9|, -RZ ;  /* 0x800000ff09067221 */ /* 0x000fe20000010200 */
[----:B------:R-:W-:-:S04]  /*1080*/  HFMA2.MMA R11, -RZ, RZ, 1.78125, -136.25 ;  /* 0x3f20d842ff0b7435 */ /* 0x000fc800000001ff */
[----:B------:R-:W-:Y:S02]  /*1090*/  FSETP.GE.AND P4, PT, R6, 1.0029599666595458984, PT ;  /* 0x3f8060fe0600780b */ /* 0x000fe40003f86000 */
[----:B------:R-:W-:-:S05]  /*10a0*/  @!P3 MOV R11, 0x3e0375d3 ;  /* 0x3e0375d3000bb802 */ /* 0x000fca0000000f00 */
[----:B------:R-:W-:Y:S01]  /*10b0*/  FFMA.FTZ R22, R22, R10, R11 ;  /* 0x0000000a16167223 */ /* 0x000fe2000001000b */
[----:B------:R-:W-:-:S05]  /*10c0*/  HFMA2.MMA R11, -RZ, RZ, 0.470947265625, -12.46875 ;  /* 0x3789ca3cff0b7435 */ /* 0x000fca00000001ff */
[----:B------:R-:W-:Y:S01]  /*10d0*/  @!P4 MOV R23, 0xba574d20 ;  /* 0xba574d200017c802 */ /* 0x000fe20000000f00 */
[----:B------:R-:W-:Y:S01]  /*10e0*/  @!P4 FMUL R6, R9, R9 ;  /* 0x000000090906c220 */ /* 0x000fe20000400000 */
[----:B------:R-:W-:-:S05]  /*10f0*/  @!P4 MOV R11, 0x38b1e96a ;  /* 0x38b1e96a000bc802 */ /* 0x000fca0000000f00 */
[----:B------:R-:W-:Y:S01]  /*1100*/  FFMA.FTZ R28, R6, R11, R23 ;  /* 0x0000000b061c7223 */ /* 0x000fe20000010017 */
[----:B------:R-:W-:Y:S02]  /*1110*/  HFMA2.MMA R11, -RZ, RZ, 0.958984375, -6.1690807342529296875e-05 ;  /* 0x3bac840bff0b7435 */ /* 0x000fe400000001ff */
[----:B------:R-:W-:-:S04]  /*1120*/  HFMA2.MMA R23, -RZ, RZ, 1.853515625, -0.00091457366943359375 ;  /* 0x3f6a937eff177435 */ /* 0x000fc800000001ff */
[----:B------:R-:W-:Y:S02]  /*1130*/  @!P4 MOV R11, 0x3baad5ea ;  /* 0x3baad5ea000bc802 */ /* 0x000fe40000000f00 */
[----:B------:R-:W-:-:S03]  /*1140*/  @!P4 MOV R23, 0xbec093ac ;  /* 0xbec093ac0017c802 */ /* 0x000fc60000000f00 */
[----:B------:R-:W-:Y:S01]  /*1150*/  FFMA.FTZ R28, R28, R6, R11 ;  /* 0x000000061c1c7223 */ /* 0x000fe2000001000b */
[----:B------:R-:W-:-:S06]  /*1160*/  HFMA2.MMA R11, -RZ, RZ, -1.26171875, -2.110004425048828125e-05 ;  /* 0xbd0c8162ff0b7435 */ /* 0x000fcc00000001ff */
[----:B------:R-:W-:-:S05]  /*1170*/  @!P4 MOV R11, 0xbcdc1be7 ;  /* 0xbcdc1be7000bc802 */ /* 0x000fca0000000f00 */
[----:B------:R-:W-:Y:S01]  /*1180*/  FFMA.FTZ R28, R28, R6, R11 ;  /* 0x000000061c1c7223 */ /* 0x000fe2000001000b */
[----:B------:R-:W-:-:S06]  /*1190*/  HFMA2.MMA R11, -RZ, RZ, 1.52734375, -41152 ;  /* 0x3e1cf906ff0b7435 */ /* 0x000fcc00000001ff */
[----:B------:R-:W-:-:S05]  /*11a0*/  @!P4 MOV R11, 0x3de718af ;  /* 0x3de718af000bc802 */ /* 0x000fca0000000f00 */
[----:B------:R-:W-:Y:S01]  /*11b0*/  FFMA.FTZ R28, R28, R6, R11 ;  /* 0x000000061c1c7223 */ /* 0x000fe2000001000b */
[----:B------:R-:W-:-:S03]  /*11c0*/  FSEL R11, -R10, R7, P3 ;  /* 0x000000070a0b7208 */ /* 0x000fc60001800100 */
[----:B------:R-:W-:Y:S02]  /*11d0*/  FFMA.FTZ R28, R28, R6, R23 ;  /* 0x000000061c1c7223 */ /* 0x000fe40000010017 */
[----:B------:R-:W-:Y:S01]  /*11e0*/  FFMA.FTZ R22, R22, R11, R11 ;  /* 0x0000000b16167223 */ /* 0x000fe2000001000b */
[----:B------:R-:W-:-:S03]  /*11f0*/  HFMA2.MMA R11, -RZ, RZ, 1.78125, -136.25 ;  /* 0x3f20d842ff0b7435 */ /* 0x000fc600000001ff */
[----:B------:R-:W3:Y:S03]  /*1200*/  @P3 MUFU.EX2 R10, R22 ;  /* 0x00000016000a3308 */ /* 0x000ee60000000800 */
[----:B------:R-:W-:-:S05]  /*1210*/  @!P4 MOV R11, 0x3e0375d3 ;  /* 0x3e0375d3000bc802 */ /* 0x000fca0000000f00 */
[----:B------:R-:W-:Y:S01]  /*1220*/  FFMA.FTZ R11, R28, R6, R11 ;  /* 0x000000061c0b7223 */ /* 0x000fe2000001000b */
[----:B------:R-:W-:Y:S02]  /*1230*/  FSEL R6, -R6, R9, P4 ;  /* 0x0000000906067208 */ /* 0x000fe40002000100 */
[----:B------:R-:W-:-:S03]  /*1240*/  MOV R28, 0xb9f560b9 ;  /* 0xb9f560b9001c7802 */ /* 0x000fc60000000f00 */
[----:B------:R-:W-:Y:S01]  /*1250*/  FFMA.FTZ R23, R11, R6, R6 ;  /* 0x000000060b177223 */ /* 0x000fe20000010006 */
[----:B---3--:R-:W-:Y:S01]  /*1260*/  @P3 FADD R10, -R10, 1 ;  /* 0x3f8000000a0a3421 */ /* 0x008fe20000000100 */
[----:B------:R-:W-:Y:S02]  /*1270*/  FMUL R6, R14, 0.70710676908493041992 ;  /* 0x3f3504f30e067820 */ /* 0x000fe40000400000 */
[----:B------:R-:W3:Y:S02]  /*1280*/  @P4 MUFU.EX2 R11, R23 ;  /* 0x00000017000b4308 */ /* 0x000ee40000000800 */
[----:B------:R-:W-:Y:S01]  /*1290*/  @P3 LOP3.LUT R22, R10, 0x80000000, R7, 0xf8, !PT ;  /* 0x800000000a163812 */ /* 0x000fe200078ef807 */
[----:B------:R-:W-:-:S04]  /*12a0*/  FADD.FTZ R7, |R6|, -RZ ;  /* 0x800000ff06077221 */ /* 0x000fc80000010200 */
[----:B------:R-:W-:Y:S01]  /*12b0*/  FADD R3, R22, 1 ;  /* 0x3f80000016037421 */ /* 0x000fe20000000000 */
[----:B------:R-:W-:Y:S01]  /*12c0*/  FSETP.GE.AND P0, PT, R7, 1.0029599666595458984, PT ;  /* 0x3f8060fe0700780b */ /* 0x000fe20003f06000 */
[----:B---3--:R-:W-:-:S05]  /*12d0*/  @P4 FADD R10, -R11, 1 ;  /* 0x3f8000000b0a4421 */ /* 0x008fca0000000100 */
[----:B------:R-:W-:Y:S01]  /*12e0*/  @P4 LOP3.LUT R23, R10, 0x80000000, R9, 0xf8, !PT ;  /* 0x800000000a174812 */ /* 0x000fe200078ef809 */
[----:B------:R-:W-:-:S06]  /*12f0*/  HFMA2.MMA R10, -RZ, RZ, 0.470947265625, -12.46875 ;  /* 0x3789ca3cff0a7435 */ /* 0x000fcc00000001ff */
[----:B------:R-:W-:Y:S01]  /*1300*/  @!P0 MOV R28, 0xba574d20 ;  /* 0xba574d20001c8802 */ /* 0x000fe20000000f00 */
[----:B------:R-:W-:Y:S01]  /*1310*/  @!P0 FMUL R7, R6, R6 ;  /* 0x0000000606078220 */ /* 0x000fe20000400000 */
[----:B------:R-:W-:-:S05]  /*1320*/  @!P0 MOV R10, 0x38b1e96a ;  /* 0x38b1e96a000a8802 */ /* 0x000fca0000000f00 */
[----:B------:R-:W-:Y:S01]  /*1330*/  FFMA.FTZ R9, R7, R10, R28 ;  /* 0x0000000a07097223 */ /* 0x000fe2000001001c */
[----:B------:R-:W-:Y:S01]  /*1340*/  HFMA2.MMA R10, -RZ, RZ, 0.958984375, -6.1690807342529296875e-05 ;  /* 0x3bac840bff0a7435 */ /* 0x000fe200000001ff */
[----:B------:R-:W-:-:S05]  /*1350*/  MOV R28, 0xb9f560b9 ;  /* 0xb9f560b9001c7802 */ /* 0x000fca0000000f00 */
        /* <DEDUP_REMOVED lines=14> */
[----:B------:R-:W-:Y:S01]  /*1440*/  FSEL R10, -R7, R6, P0 ;  /* 0x00000006070a7208 */ /* 0x000fe20000000100 */
[C---:B------:R-:W-:Y:S01]  /*1450*/  FMUL R7, R18.reuse, 0.70710676908493041992 ;  /* 0x3f3504f312077820 */ /* 0x040fe20000400000 */
[----:B------:R-:W-:-:S03]  /*1460*/  FMUL R18, R18, 0.5 ;  /* 0x3f00000012127820 */ /* 0x000fc60000400000 */
[----:B------:R-:W-:Y:S01]  /*1470*/  FFMA.FTZ R9, R9, R10, R10 ;  /* 0x0000000a09097223 */ /* 0x000fe2000001000a */
[----:B------:R-:W-:-:S03]  /*1480*/  FADD.FTZ R10, |R7|, -RZ ;  /* 0x800000ff070a7221 */ /* 0x000fc60000010200 */
[----:B------:R-:W3:Y:S02]  /*1490*/  @P0 MUFU.EX2 R11, R9 ;  /* 0x00000009000b0308 */ /* 0x000ee40000000800 */
[----:B------:R-:W-:Y:S01]  /*14a0*/  FSETP.GE.AND P3, PT, R10, 1.0029599666595458984, PT ;  /* 0x3f8060fe0a00780b */ /* 0x000fe20003f66000 */
[----:B---3--:R-:W-:-:S12]  /*14b0*/  @P0 FADD R11, -R11, 1 ;  /* 0x3f8000000b0b0421 */ /* 0x008fd80000000100 */
[----:B------:R-:W-:Y:S01]  /*14c0*/  @!P3 MOV R27, 0xba574d20 ;  /* 0xba574d20001bb802 */ /* 0x000fe20000000f00 */
[----:B------:R-:W-:Y:S01]  /*14d0*/  @!P3 FMUL R10, R7, R7 ;  /* 0x00000007070ab220 */ /* 0x000fe20000400000 */
[----:B------:R-:W-:Y:S01]  /*14e0*/  @P0 LOP3.LUT R9, R11, 0x80000000, R6, 0xf8, !PT ;  /* 0x800000000b090812 */ /* 0x000fe200078ef806 */
[----:B------:R-:W-:Y:S01]  /*14f0*/  HFMA2.MMA R11, -RZ, RZ, 0.470947265625, -12.46875 ;  /* 0x3789ca3cff0b7435 */ /* 0x000fe200000001ff */
[----:B------:R-:W-:Y:S02]  /*1500*/  LOP3.LUT P0, RZ, R21, 0x80, RZ, 0xc0, !PT ;  /* 0x0000008015ff7812 */ /* 0x000fe4000780c0ff */
[----:B------:R-:W-:Y:S01]  /*1510*/  LOP3.LUT R21, R20, 0x7f, R21, 0xf8, !PT ;  /* 0x0000007f14157812 */ /* 0x000fe200078ef815 */
[----:B------:R-:W-:Y:S01]  /*1520*/  FADD R9, R9, 1 ;  /* 0x3f80000009097421 */ /* 0x000fe20000000000 */
[----:B------:R-:W-:Y:S01]  /*1530*/  HFMA2.MMA R20, -RZ, RZ, 1.375, 0 ;  /* 0x3d800000ff147435 */ /* 0x000fe200000001ff */
[----:B------:R-:W-:Y:S02]  /*1540*/  @!P3 MOV R11, 0x38b1e96a ;  /* 0x38b1e96a000bb802 */ /* 0x000fe40000000f00 */
[C---:B------:R-:W-:Y:S01]  /*1550*/  ISETP.LT.AND P0, PT, R21.reuse, 0x400, !P0 ;  /* 0x000004001500780c */ /* 0x040fe20004701270 */
[----:B-1----:R-:W-:-:S04]  /*1560*/  IMAD.WIDE R16, R21, 0x4, R16 ;  /* 0x0000000415107825 */ /* 0x002fc800078e0210 */
[C---:B------:R-:W-:Y:S01]  /*1570*/  FFMA.FTZ R6, R10.reuse, R11, R27 ;  /* 0x0000000b0a067223 */ /* 0x040fe2000001001b */
[----:B------:R-:W-:Y:S01]  /*1580*/  HFMA2.MMA R11, -RZ, RZ, 0.958984375, -6.1690807342529296875e-05 ;  /* 0x3bac840bff0b7435 */ /* 0x000fe200000001ff */
[----:B------:R-:W-:Y:S01]  /*1590*/  FSEL R27, -R10, R7, P3 ;  /* 0x000000070a1b7208 */ /* 0x000fe20001800100 */
[----:B--2---:R-:W-:Y:S01]  /*15a0*/  FFMA R20, R15, R20, 9.9999999747524270788e-07 ;  /* 0x358637bd0f147423 */ /* 0x004fe20000000014 */
[----:B------:R-:W-:-:S03]  /*15b0*/  SHF.R.S32.HI R15, RZ, 0x1f, R0 ;  /* 0x0000001fff0f7819 */ /* 0x000fc60000011400 */
[----:B------:R-:W-:Y:S01]  /*15c0*/  @!P3 MOV R11, 0x3baad5ea ;  /* 0x3baad5ea000bb802 */ /* 0x000fe20000000f00 */
[----:B------:R1:W-:Y:S04]  /*15d0*/  @P0 STG.E desc[UR6][R16.64], R29 ;  /* 0x0000001d10000986 */ /* 0x0003e8000c101906 */
[----:B------:R-:W-:Y:S01]  /*15e0*/  FFMA.FTZ R6, R6, R10, R11 ;  /* 0x0000000a06067223 */ /* 0x000fe2000001000b */
[----:B------:R-:W-:-:S06]  /*15f0*/  HFMA2.MMA R11, -RZ, RZ, -1.26171875, -2.110004425048828125e-05 ;  /* 0xbd0c8162ff0b7435 */ /* 0x000fcc00000001ff */
[----:B------:R-:W-:Y:S01]  /*1600*/  @!P3 MOV R11, 0xbcdc1be7 ;  /* 0xbcdc1be7000bb802 */ /* 0x000fe20000000f00 */
[----:B-1----:R-:W-:Y:S01]  /*1610*/  FMUL R16, R12, R25 ;  /* 0x000000190c107220 */ /* 0x002fe20000400000 */
[----:B------:R-:W-:-:S03]  /*1620*/  FMUL R17, R13, R24 ;  /* 0x000000180d117220 */ /* 0x000fc60000400000 */
        /* <DEDUP_REMOVED lines=10> */
[----:B------:R-:W-:-:S03]  /*16d0*/  FMUL R10, R5, 0.70710676908493041992 ;  /* 0x3f3504f3050a7820 */ /* 0x000fc60000400000 */
[----:B------:R-:W-:-:S04]  /*16e0*/  FFMA.FTZ R27, R6, R27, R27 ;  /* 0x0000001b061b7223 */ /* 0x000fc8000001001b */
[----:B------:R-:W1:Y:S02]  /*16f0*/  @P3 MUFU.EX2 R6, R27 ;  /* 0x0000001b00063308 */ /* 0x000e640000000800 */
[----:B-1----:R-:W-:-:S05]  /*1700*/  @P3 FADD R6, -R6, 1 ;  /* 0x3f80000006063421 */ /* 0x002fca0000000100 */
[----:B------:R-:W-:Y:S01]  /*1710*/  @P3 LOP3.LUT R27, R6, 0x80000000, R7, 0xf8, !PT ;  /* 0x80000000061b3812 */ /* 0x000fe200078ef807 */
[----:B------:R-:W-:Y:S01]  /*1720*/  FADD.FTZ R7, |R10|, -RZ ;  /* 0x800000ff0a077221 */ /* 0x000fe20000010200 */
[----:B------:R-:W-:Y:S01]  /*1730*/  HFMA2.MMA R6, -RZ, RZ, 0.470947265625, -12.46875 ;  /* 0x3789ca3cff067435 */ /* 0x000fe200000001ff */
[----:B------:R-:W-:Y:S03]  /*1740*/  BAR.SYNC.DEFER_BLOCKING 0x0 ;  /* 0x0000000000007b1d */ /* 0x000fe60000010000 */
[----:B------:R-:W-:-:S13]  /*1750*/  FSETP.GE.AND P3, PT, R7, 1.0029599666595458984, PT ;  /* 0x3f8060fe0700780b */ /* 0x000fda0003f66000 */
[----:B------:R-:W-:Y:S01]  /*1760*/  @!P3 MOV R6, 0x38b1e96a ;  /* 0x38b1e96a0006b802 */ /* 0x000fe20000000f00 */
[----:B------:R-:W-:Y:S01]  /*1770*/  @!P3 FMUL R7, R10, R10 ;  /* 0x0000000a0a07b220 */ /* 0x000fe20000400000 */
[----:B------:R-:W-:-:S05]  /*1780*/  @!P3 MOV R28, 0xba574d20 ;  /* 0xba574d20001cb802 */ /* 0x000fca0000000f00 */
[----:B------:R-:W-:Y:S01]  /*1790*/  FFMA.FTZ R11, R7, R6, R28 ;  /* 0x00000006070b7223 */ /* 0x000fe2000001001c */
[----:B------:R-:W-:-:S06]  /*17a0*/  HFMA2.MMA R6, -RZ, RZ, 0.958984375, -6.1690807342529296875e-05 ;  /* 0x3bac840bff067435 */ /* 0x000fcc00000001ff */
        /* <DEDUP_REMOVED lines=15> */
[----:B------:R-:W-:Y:S01]  /*18a0*/  FFMA.FTZ R6, R6, R7, R7 ;  /* 0x0000000706067223 */ /* 0x000fe20000010007 */
[----:B------:R-:W-:Y:S01]  /*18b0*/  FMUL R7, R4, 0.5 ;  /* 0x3f00000004077820 */ /* 0x000fe20000400000 */
[----:B------:R-:W-:Y:S02]  /*18c0*/  FMUL R4, R14, 0.5 ;  /* 0x3f0000000e047820 */ /* 0x000fe40000400000 */
[----:B------:R-:W1:Y:S01]  /*18d0*/  @P3 MUFU.EX2 R11, R6 ;  /* 0x00000006000b3308 */ /* 0x000e620000000800 */
[----:B------:R-:W-:Y:S01]  /*18e0*/  FMUL R7, R7, R8 ;  /* 0x0000000807077220 */ /* 0x000fe20000400000 */
[----:B------:R-:W-:Y:S02]  /*18f0*/  FMUL R4, R4, R9 ;  /* 0x0000000904047220 */ /* 0x000fe40000400000 */
[----:B------:R-:W2:Y:S01]  /*1900*/  LDC.64 R8, c[0x0][0x218] ;  /* 0x00008600ff087b82 */ /* 0x000ea20000000a00 */
[----:B-1----:R-:W-:-:S05]  /*1910*/  @P3 FADD R11, -R11, 1 ;  /* 0x3f8000000b0b3421 */ /* 0x002fca0000000100 */
[----:B------:R-:W-:Y:S02]  /*1920*/  @P3 LOP3.LUT R6, R11, 0x80000000, R10, 0xf8, !PT ;  /* 0x800000000b063812 */ /* 0x000fe400078ef80a */
[----:B------:R-:W-:Y:S02]  /*1930*/  SHF.R.S32.HI R11, RZ, 0x1f, R2 ;  /* 0x0000001fff0b7819 */ /* 0x000fe40000011402 */
[----:B------:R-:W-:-:S04]  /*1940*/  LEA R10, P3, R2, UR4, 0x2 ;  /* 0x00000004020a7c11 */ /* 0x000fc8000f8610ff */
[----:B------:R-:W-:Y:S01]  /*1950*/  LEA.HI.X R11, R2, UR5, R11, 0x2, P3 ;  /* 0x00000005020b7c11 */ /* 0x000fe200098f140b */
[----:B--2---:R-:W-:Y:S01]  /*1960*/  IMAD.WIDE R8, R21, 0x4, R8 ;  /* 0x0000000415087825 */ /* 0x004fe200078e0208 */
[C---:B------:R-:W-:Y:S01]  /*1970*/  LEA R14, P3, R0.reuse, UR4, 0x2 ;  /* 0x00000004000e7c11 */ /* 0x040fe2000f8610ff */
[----:B------:R-:W1:Y:S03]  /*1980*/  MUFU.SQRT R2, R20 ;  /* 0x0000001400027308 */ /* 0x000e660000002000 */
[----:B------:R-:W-:Y:S01]  /*1990*/  LEA.HI.X R15, R0, UR5, R15, 0x2, P3 ;  /* 0x00000005000f7c11 */ /* 0x000fe200098f140f */
[----:B------:R-:W-:Y:S01]  /*19a0*/  FMUL R0, R5, 0.5 ;  /* 0x3f00000005007820 */ /* 0x000fe20000400000 */
[----:B------:R-:W-:Y:S01]  /*19b0*/  FADD R5, R27, 1 ;  /* 0x3f8000001b057421 */ /* 0x000fe20000000000 */
[----:B------:R-:W-:-:S03]  /*19c0*/  FADD R27, R6, 1 ;  /* 0x3f800000061b7421 */ /* 0x000fc60000000000 */
[----:B------:R-:W-:Y:S01]  /*19d0*/  FMUL R5, R18, R5 ;  /* 0x0000000512057220 */ /* 0x000fe20000400000 */
[----:B------:R-:W-:Y:S01]  /*19e0*/  FMUL R6, R0, R27 ;  /* 0x0000001b00067220 */ /* 0x000fe20000400000 */
[----:B------:R-:W-:Y:S01]  /*19f0*/  FMUL R18, R19, 0.5 ;  /* 0x3f00000013127820 */ /* 0x000fe20000400000 */
[----:B------:R-:W-:Y:S01]  /*1a00*/  FADD R19, R23, 1 ;  /* 0x3f80000017137421 */ /* 0x000fe20000000000 */
[----:B-1----:R1:W-:Y:S02]  /*1a10*/  @P0 STG.E desc[UR6][R8.64], R2 ;  /* 0x0000000208000986 */ /* 0x0023e4000c101906 */
[----:B------:R-:W-:Y:S01]  /*1a20*/  FMUL R18, R18, R3 ;  /* 0x0000000312127220 */ /* 0x000fe20000400000 */
[----:B------:R-:W-:Y:S01]  /*1a30*/  FMUL R19, R26, R19 ;  /* 0x000000131a137220 */ /* 0x000fe20000400000 */
[----:B------:R1:W-:Y:S01]  /*1a40*/  @!P2 STG.E.128 desc[UR6][R10.64], R4 ;  /* 0x000000040a00a986 */ /* 0x0003e2000c101d06 */
[----:B------:R-:W-:Y:S05]  /*1a50*/  @P1 EXIT ;  /* 0x000000000000194d */ /* 0x000fea0003800000 */
[----:B------:R-:W-:Y:S01]  /*1a60*/  STG.E.128 desc[UR6][R14.64], R16 ;  /* 0x000000100e007986 */ /* 0x000fe2000c101d06 */
[----:B------:R-:W-:Y:S05]  /*1a70*/  EXIT ;  /* 0x000000000000794d */ /* 0x000fea0003800000 */
.L_x_0:
[----:B------:R-:W-:-:S00]  /*1a80*/  BRA `(.L_x_0) ;  /* 0xfffffffc00fc7947 */ /* 0x000fc0000383ffff */
[----:B------:R-:W-:-:S00]  /*1a90*/  NOP ;  /* 0x0000000000007918 */ /* 0x000fc00000000000 */
        /* <DEDUP_REMOVED lines=14> */
.L_x_1:


//--------------------- .nv.global.init           --------------------------
	.section	.nv.global.init,"aw",@progbits
.nv.global.init:
	.type		_$_str,@object
	.size		_$_str,(_$_str_$_2 - _$_str)
_$_str:
        /*0000*/ 	.byte	0x5f, 0x5f, 0x43, 0x55, 0x44, 0x41, 0x5f, 0x46, 0x54, 0x5a, 0x00
	.type		_$_str_$_2,@object
	.size		_$_str_$_2,(.L_1 - _$_str_$_2)
_$_str_$_2:
        /*000b*/ 	.byte	0x5f, 0x5f, 0x43, 0x55, 0x44, 0x41, 0x5f, 0x50, 0x52, 0x45, 0x43, 0x5f, 0x53, 0x51, 0x52, 0x54
        /*001b*/ 	.byte	0x00
.L_1:


//--------------------- .nv.shared.triton_per_fused_add_div_gelu_mean_mul_pow_sqrt_sub_2 --------------------------
	.section	.nv.shared.triton_per_fused_add_div_gelu_mean_mul_pow_sqrt_sub_2,"aw",@nobits
	.sectionflags	@""
	.align	16
	.zero		1024


//--------------------- .nv.constant0.triton_per_fused_add_div_gelu_mean_mul_pow_sqrt_sub_2 --------------------------
	.section	.nv.constant0.triton_per_fused_add_div_gelu_mean_mul_pow_sqrt_sub_2,"a",@progbits
	.sectionflags	@""
	.align	4
.nv.constant0.triton_per_fused_add_div_gelu_mean_mul_pow_sqrt_sub_2:
	.zero		584
